	.headerflags	@"EF_CUDA_TEXMODE_UNIFIED EF_CUDA_64BIT_ADDRESS EF_CUDA_ACCELERATORS EF_CUDA_SM90 EF_CUDA_VIRTUAL_SM(EF_CUDA_SM90)"
	.elftype	@"ET_EXEC"


//--------------------- .nv.info                  --------------------------
	.section	.nv.info,"",@"SHT_CUDA_INFO"
	.align	4


	//----- nvinfo : EIATTR_REGCOUNT
	.align		4
        /*0000*/ 	.byte	0x04, 0x2f
        /*0002*/ 	.short	(.L_3 - .L_2)
	.align		4
.L_2:
        /*0004*/ 	.word	index@(triton_poi_fused__native_batch_norm_legit_no_training_relu_18)
        /*0008*/ 	.word	0x00000020


	//----- nvinfo : EIATTR_MIN_STACK_SIZE
	.align		4
.L_3:
        /*000c*/ 	.byte	0x04, 0x12
        /*000e*/ 	.short	(.L_5 - .L_4)
	.align		4
.L_4:
        /*0010*/ 	.word	index@(triton_poi_fused__native_batch_norm_legit_no_training_relu_18)
        /*0014*/ 	.word	0x00000000


	//----- nvinfo : EIATTR_FRAME_SIZE
	.align		4
.L_5:
        /*0018*/ 	.byte	0x04, 0x11
        /*001a*/ 	.short	(.L_7 - .L_6)
	.align		4
.L_6:
        /*001c*/ 	.word	index@(triton_poi_fused__native_batch_norm_legit_no_training_relu_18)
        /*0020*/ 	.word	0x00000000


	//----- nvinfo : EIATTR_MIN_STACK_SIZE
	.align		4
.L_7:
        /*0024*/ 	.byte	0x04, 0x12
        /*0026*/ 	.short	(.L_9 - .L_8)
	.align		4
.L_8:
        /*0028*/ 	.word	index@(triton_poi_fused__native_batch_norm_legit_no_training_relu_18)
        /*002c*/ 	.word	0x00000000
.L_9:


//--------------------- .nv.info.triton_poi_fused__native_batch_norm_legit_no_training_relu_18 --------------------------
	.section	.nv.info.triton_poi_fused__native_batch_norm_legit_no_training_relu_18,"",@"SHT_CUDA_INFO"
	.sectionflags	@""
	.align	4


	//----- nvinfo : EIATTR_CUDA_API_VERSION
	.align		4
        /*0000*/ 	.byte	0x04, 0x37
        /*0002*/ 	.short	(.L_11 - .L_10)
.L_10:
        /*0004*/ 	.word	0x0000007c


	//----- nvinfo : EIATTR_KPARAM_INFO
	.align		4
.L_11:
        /*0008*/ 	.byte	0x04, 0x17
        /*000a*/ 	.short	(.L_13 - .L_12)
.L_12:
        /*000c*/ 	.word	0x00000000
        /*0010*/ 	.short	0x0006
        /*0012*/ 	.short	0x0030
        /*0014*/ 	.byte	0x00, 0xf0, 0x11, 0x00


	//----- nvinfo : EIATTR_KPARAM_INFO
	.align		4
.L_13:
        /*0018*/ 	.byte	0x04, 0x17
        /*001a*/ 	.short	(.L_15 - .L_14)
.L_14:
        /*001c*/ 	.word	0x00000000
        /*0020*/ 	.short	0x0005
        /*0022*/ 	.short	0x0028
        /*0024*/ 	.byte	0x00, 0xf4, 0x21, 0x00


	//----- nvinfo : EIATTR_KPARAM_INFO
	.align		4
.L_15:
        /*0028*/ 	.byte	0x04, 0x17
        /*002a*/ 	.short	(.L_17 - .L_16)
.L_16:
        /*002c*/ 	.word	0x00000000
        /*0030*/ 	.short	0x0004
        /*0032*/ 	.short	0x0020
        /*0034*/ 	.byte	0x00, 0xf4, 0x21, 0x00


	//----- nvinfo : EIATTR_KPARAM_INFO
	.align		4
.L_17:
        /*0038*/ 	.byte	0x04, 0x17
        /*003a*/ 	.short	(.L_19 - .L_18)
.L_18:
        /*003c*/ 	.word	0x00000000
        /*0040*/ 	.short	0x0003
        /*0042*/ 	.short	0x0018
        /*0044*/ 	.byte	0x00, 0xf4, 0x21, 0x00


	//----- nvinfo : EIATTR_KPARAM_INFO
	.align		4
.L_19:
        /*0048*/ 	.byte	0x04, 0x17
        /*004a*/ 	.short	(.L_21 - .L_20)
.L_20:
        /*004c*/ 	.word	0x00000000
        /*0050*/ 	.short	0x0002
        /*0052*/ 	.short	0x0010
        /*0054*/ 	.byte	0x00, 0xf4, 0x21, 0x00


	//----- nvinfo : EIATTR_KPARAM_INFO
	.align		4
.L_21:
        /*0058*/ 	.byte	0x04, 0x17
        /*005a*/ 	.short	(.L_23 - .L_22)
.L_22:
        /*005c*/ 	.word	0x00000000
        /*0060*/ 	.short	0x0001
        /*0062*/ 	.short	0x0008
        /*0064*/ 	.byte	0x00, 0xf4, 0x21, 0x00


	//----- nvinfo : EIATTR_KPARAM_INFO
	.align		4
.L_23:
        /*0068*/ 	.byte	0x04, 0x17
        /*006a*/ 	.short	(.L_25 - .L_24)
.L_24:
        /*006c*/ 	.word	0x00000000
        /*0070*/ 	.short	0x0000
        /*0072*/ 	.short	0x0000
        /*0074*/ 	.byte	0x00, 0xf4, 0x21, 0x00


	//----- nvinfo : EIATTR_SPARSE_MMA_MASK
	.align		4
.L_25:
        /*0078*/ 	.byte	0x03, 0x50
        /*007a*/ 	.short	0x0000


	//----- nvinfo : EIATTR_MAXREG_COUNT
	.align		4
        /*007c*/ 	.byte	0x03, 0x1b
        /*007e*/ 	.short	0x00ff


	//----- nvinfo : EIATTR_EXIT_INSTR_OFFSETS
	.align		4
        /*0080*/ 	.byte	0x04, 0x1c
        /*0082*/ 	.short	(.L_27 - .L_26)


	//   ....[0]....
.L_26:
        /*0084*/ 	.word	0x000006e0


	//----- nvinfo : EIATTR_REQNTID
	.align		4
.L_27:
        /*0088*/ 	.byte	0x04, 0x10
        /*008a*/ 	.short	(.L_29 - .L_28)
.L_28:
        /*008c*/ 	.word	0x00000080
        /*0090*/ 	.word	0x00000001
        /*0094*/ 	.word	0x00000001


	//----- nvinfo : EIATTR_CBANK_PARAM_SIZE
	.align		4
.L_29:
        /*0098*/ 	.byte	0x03, 0x19
        /*009a*/ 	.short	0x0034


	//----- nvinfo : EIATTR_PARAM_CBANK
	.align		4
        /*009c*/ 	.byte	0x04, 0x0a
        /*009e*/ 	.short	(.L_31 - .L_30)
	.align		4
.L_30:
        /*00a0*/ 	.word	index@(.nv.constant0.triton_poi_fused__native_batch_norm_legit_no_training_relu_18)
        /*00a4*/ 	.short	0x0210
        /*00a6*/ 	.short	0x0034


	//----- nvinfo : EIATTR_SW_WAR
	.align		4
.L_31:
        /*00a8*/ 	.byte	0x04, 0x36
        /*00aa*/ 	.short	(.L_33 - .L_32)
.L_32:
        /*00ac*/ 	.word	0x00000008
.L_33:


//--------------------- .nv.callgraph             --------------------------
	.section	.nv.callgraph,"",@"SHT_CUDA_CALLGRAPH"
	.align	4
	.sectionentsize	8
	.align		4
        /*0000*/ 	.word	0x00000000
	.align		4
        /*0004*/ 	.word	0xffffffff
	.align		4
        /*0008*/ 	.word	0x00000000
	.align		4
        /*000c*/ 	.word	0xfffffffe
	.align		4
        /*0010*/ 	.word	0x00000000
	.align		4
        /*0014*/ 	.word	0xfffffffd
	.align		4
        /*0018*/ 	.word	0x00000000
	.align		4
        /*001c*/ 	.word	0xfffffffc


//--------------------- .nv.constant4             --------------------------
	.section	.nv.constant4,"a",@progbits
	.align	8
	.align		8
.nv.constant4:
        /*0000*/ 	.dword	_$_str
	.align		8
        /*0008*/ 	.dword	_$_str_$_2


//--------------------- .text.triton_poi_fused__native_batch_norm_legit_no_training_relu_18 --------------------------
	.section	.text.triton_poi_fused__native_batch_norm_legit_no_training_relu_18,"ax",@progbits
	.align	128
        .global         triton_poi_fused__native_batch_norm_legit_no_training_relu_18
        .type           triton_poi_fused__native_batch_norm_legit_no_training_relu_18,@function
        .size           triton_poi_fused__native_batch_norm_legit_no_training_relu_18,(.L_x_1 - triton_poi_fused__native_batch_norm_legit_no_training_relu_18)
        .other          triton_poi_fused__native_batch_norm_legit_no_training_relu_18,@"STO_CUDA_ENTRY STV_DEFAULT"
triton_poi_fused__native_batch_norm_legit_no_training_relu_18:
.text.triton_poi_fused__native_batch_norm_legit_no_training_relu_18:
[----:B------:R-:W-:Y:S01]  /*0000*/  LDC R1, c[0x0][0x28] ;  /* 0x00000a00ff017b82 */ /* 0x000fe20000000800 */
[----:B------:R-:W1:Y:S01]  /*0010*/  S2R R0, SR_TID.X ;  /* 0x0000000000007919 */ /* 0x000e620000002100 */
[----:B------:R-:W-:-:S06]  /*0020*/  ULDC.64 UR4, c[0x0][0x208] ;  /* 0x0000820000047ab9 */ /* 0x000fcc0000000a00 */
[----:B------:R-:W2:Y:S01]  /*0030*/  LDC.64 R16, c[0x0][0x218] ;  /* 0x00008600ff107b82 */ /* 0x000ea20000000a00 */
[----:B------:R-:W3:Y:S07]  /*0040*/  S2R R3, SR_CTAID.X ;  /* 0x0000000000037919 */ /* 0x000eee0000002500 */
[----:B------:R-:W4:Y:S08]  /*0050*/  LDC.64 R14, c[0x0][0x210] ;  /* 0x00008400ff0e7b82 */ /* 0x000f300000000a00 */
[----:B------:R-:W5:Y:S01]  /*0060*/  LDC.64 R12, c[0x0][0x230] ;  /* 0x00008c00ff0c7b82 */ /* 0x000f620000000a00 */
[----:B-1----:R-:W-:-:S02]  /*0070*/  SHF.L.U32 R0, R0, 0x2, RZ ;  /* 0x0000000200007819 */ /* 0x002fc400000006ff */
[----:B---3--:R-:W-:Y:S02]  /*0080*/  SHF.R.S32.HI R5, RZ, 0x15, R3 ;  /* 0x00000015ff057819 */ /* 0x008fe40000011403 */
[----:B------:R-:W-:Y:S02]  /*0090*/  LOP3.LUT R0, R0, 0x1fc, RZ, 0xc0, !PT ;  /* 0x000001fc00007812 */ /* 0x000fe400078ec0ff */
[----:B------:R-:W-:Y:S02]  /*00a0*/  SGXT R5, R5, 0x1 ;  /* 0x000000010505781a */ /* 0x000fe40000000200 */
[----:B------:R-:W-:Y:S02]  /*00b0*/  LEA R18, R3, R0, 0xa ;  /* 0x0000000003127211 */ /* 0x000fe400078e50ff */
[----:B------:R-:W1:Y:S02]  /*00c0*/  LDC.64 R2, c[0x0][0x220] ;  /* 0x00008800ff027b82 */ /* 0x000e640000000a00 */
[----:B------:R-:W-:-:S04]  /*00d0*/  LEA.HI R5, R5, R18, RZ, 0x6 ;  /* 0x0000001205057211 */ /* 0x000fc800078f30ff */
[--C-:B------:R-:W-:Y:S02]  /*00e0*/  SHF.R.S32.HI R23, RZ, 0x6, R5.reuse ;  /* 0x00000006ff177819 */ /* 0x100fe40000011405 */
[----:B------:R-:W-:Y:S02]  /*00f0*/  SHF.R.S32.HI R0, RZ, 0x1f, R5 ;  /* 0x0000001fff007819 */ /* 0x000fe40000011405 */
[----:B------:R-:W-:Y:S02]  /*0100*/  IADD3 R5, R5, 0x200, RZ ;  /* 0x0000020005057810 */ /* 0x000fe40007ffe0ff */
[----:B------:R-:W-:Y:S02]  /*0110*/  LEA.HI R0, R0, R23, RZ, 0x9 ;  /* 0x0000001700007211 */ /* 0x000fe400078f48ff */
[--C-:B------:R-:W-:Y:S02]  /*0120*/  SHF.R.S32.HI R19, RZ, 0x6, R5.reuse ;  /* 0x00000006ff137819 */ /* 0x100fe40000011405 */
[----:B------:R-:W-:-:S02]  /*0130*/  SHF.R.S32.HI R4, RZ, 0x1f, R5 ;  /* 0x0000001fff047819 */ /* 0x000fc40000011405 */
[----:B------:R-:W-:Y:S02]  /*0140*/  LOP3.LUT R0, R0, 0xfffffe00, RZ, 0xc0, !PT ;  /* 0xfffffe0000007812 */ /* 0x000fe400078ec0ff */
[----:B------:R-:W-:Y:S02]  /*0150*/  LEA.HI R4, R4, R19, RZ, 0x9 ;  /* 0x0000001304047211 */ /* 0x000fe400078f48ff */
[----:B------:R-:W-:Y:S02]  /*0160*/  IADD3 R23, R23, -R0, RZ ;  /* 0x8000000017177210 */ /* 0x000fe40007ffe0ff */
[----:B------:R-:W-:-:S03]  /*0170*/  LOP3.LUT R4, R4, 0xfffffe00, RZ, 0xc0, !PT ;  /* 0xfffffe0004047812 */ /* 0x000fc600078ec0ff */
[----:B-1----:R-:W-:Y:S01]  /*0180*/  IMAD.WIDE R8, R23, 0x4, R2 ;  /* 0x0000000417087825 */ /* 0x002fe200078e0202 */
[----:B------:R-:W-:-:S04]  /*0190*/  IADD3 R19, R19, -R4, RZ ;  /* 0x8000000413137210 */ /* 0x000fc80007ffe0ff */
[----:B------:R-:W3:Y:S01]  /*01a0*/  LDG.E.EL R20, desc[UR4][R8.64] ;  /* 0x0000000408147981 */ /* 0x000ee2000c2e1900 */
[----:B------:R-:W-:Y:S02]  /*01b0*/  IMAD.WIDE R10, R19, 0x4, R2 ;  /* 0x00000004130a7825 */ /* 0x000fe400078e0202 */
[----:B------:R-:W1:Y:S03]  /*01c0*/  LDC.64 R2, c[0x0][0x228] ;  /* 0x00008a00ff027b82 */ /* 0x000e660000000a00 */
[----:B------:R-:W3:Y:S01]  /*01d0*/  LDG.E.EL R21, desc[UR4][R10.64] ;  /* 0x000000040a157981 */ /* 0x000ee2000c2e1900 */
[----:B--2---:R-:W-:-:S04]  /*01e0*/  IMAD.WIDE R26, R23, 0x4, R16 ;  /* 0x00000004171a7825 */ /* 0x004fc800078e0210 */
[----:B----4-:R-:W-:Y:S01]  /*01f0*/  IMAD.WIDE R14, R18, 0x4, R14 ;  /* 0x00000004120e7825 */ /* 0x010fe200078e020e */
[----:B------:R-:W2:Y:S04]  /*0200*/  LDG.E.EL R0, desc[UR4][R26.64] ;  /* 0x000000041a007981 */ /* 0x000ea8000c2e1900 */
[----:B------:R-:W2:Y:S01]  /*0210*/  LDG.E.128 R4, desc[UR4][R14.64] ;  /* 0x000000040e047981 */ /* 0x000ea2000c1e1d00 */
[----:B------:R-:W-:-:S03]  /*0220*/  IMAD.WIDE R16, R19, 0x4, R16 ;  /* 0x0000000413107825 */ /* 0x000fc600078e0210 */
[----:B------:R-:W4:Y:S04]  /*0230*/  LDG.E.128 R8, desc[UR4][R14.64+0x800] ;  /* 0x000800040e087981 */ /* 0x000f28000c1e1d00 */
[----:B------:R-:W4:Y:S01]  /*0240*/  LDG.E.EL R16, desc[UR4][R16.64] ;  /* 0x0000000410107981 */ /* 0x000f22000c2e1900 */
[----:B01----:R-:W-:-:S04]  /*0250*/  IMAD.WIDE R24, R23, 0x4, R2 ;  /* 0x0000000417187825 */ /* 0x003fc800078e0202 */
[----:B-----5:R-:W-:Y:S02]  /*0260*/  IMAD.WIDE R22, R23, 0x4, R12 ;  /* 0x0000000417167825 */ /* 0x020fe400078e020c */
[----:B------:R-:W5:Y:S04]  /*0270*/  LDG.E.EL R24, desc[UR4][R24.64] ;  /* 0x0000000418187981 */ /* 0x000f68000c2e1900 */
[----:B------:R-:W5:Y:S01]  /*0280*/  LDG.E.EL R23, desc[UR4][R22.64] ;  /* 0x0000000416177981 */ /* 0x000f62000c2e1900 */
[----:B------:R-:W-:-:S04]  /*0290*/  IMAD.WIDE R2, R19, 0x4, R2 ;  /* 0x0000000413027825 */ /* 0x000fc800078e0202 */
[----:B------:R-:W-:Y:S02]  /*02a0*/  IMAD.WIDE R28, R19, 0x4, R12 ;  /* 0x00000004131c7825 */ /* 0x000fe400078e020c */
[----:B------:R0:W4:Y:S04]  /*02b0*/  LDG.E.EL R12, desc[UR4][R2.64] ;  /* 0x00000004020c7981 */ /* 0x000128000c2e1900 */
[----:B------:R-:W4:Y:S01]  /*02c0*/  LDG.E.EL R13, desc[UR4][R28.64] ;  /* 0x000000041c0d7981 */ /* 0x000f22000c2e1900 */
[----:B0-----:R-:W-:Y:S01]  /*02d0*/  HFMA2.MMA R3, -RZ, RZ, 1.625, 0 ;  /* 0x3e800000ff037435 */ /* 0x001fe200000001ff */
[----:B---3--:R-:W-:-:S04]  /*02e0*/  FADD R20, R20, 9.9999997473787516356e-06 ;  /* 0x3727c5ac14147421 */ /* 0x008fc80000000000 */
[----:B------:R-:W0:Y:S01]  /*02f0*/  MUFU.SQRT R19, R20 ;  /* 0x0000001400137308 */ /* 0x000e220000002000 */
[----:B------:R-:W-:-:S07]  /*0300*/  FADD R21, R21, 9.9999997473787516356e-06 ;  /* 0x3727c5ac15157421 */ /* 0x000fce0000000000 */
[----:B------:R-:W1:Y:S01]  /*0310*/  MUFU.SQRT R25, R21 ;  /* 0x0000001500197308 */ /* 0x000e620000002000 */
[C---:B0-----:R-:W-:Y:S02]  /*0320*/  FSETP.GT.AND P0, PT, R19.reuse, 8.50705917302346158658e+37, PT ;  /* 0x7e8000001300780b */ /* 0x041fe40003f04000 */
[----:B------:R-:W-:Y:S02]  /*0330*/  FSETP.GEU.AND P2, PT, R19, 1.175494350822287508e-38, PT ;  /* 0x008000001300780b */ /* 0x000fe40003f4e000 */
[C---:B-1----:R-:W-:Y:S02]  /*0340*/  FSETP.GT.AND P1, PT, R25.reuse, 8.50705917302346158658e+37, PT ;  /* 0x7e8000001900780b */ /* 0x042fe40003f24000 */
[----:B------:R-:W-:-:S07]  /*0350*/  FSETP.GEU.AND P3, PT, R25, 1.175494350822287508e-38, PT ;  /* 0x008000001900780b */ /* 0x000fce0003f6e000 */
[----:B------:R-:W-:-:S04]  /*0360*/  @P0 FMUL R19, R19, 0.25 ;  /* 0x3e80000013130820 */ /* 0x000fc80000400000 */
[----:B------:R-:W-:Y:S01]  /*0370*/  @!P2 FMUL R19, R19, 16777216 ;  /* 0x4b8000001313a820 */ /* 0x000fe20000400000 */
[----:B------:R-:W-:-:S05]  /*0380*/  @P1 FMUL R25, R25, 0.25 ;  /* 0x3e80000019191820 */ /* 0x000fca0000400000 */
[----:B------:R-:W0:Y:S01]  /*0390*/  MUFU.RCP R19, R19 ;  /* 0x0000001300137308 */ /* 0x000e220000001000 */
[----:B------:R-:W-:Y:S01]  /*03a0*/  @!P3 FMUL R25, R25, 16777216 ;  /* 0x4b8000001919b820 */ /* 0x000fe20000400000 */
[----:B------:R-:W-:-:S06]  /*03b0*/  FSEL R2, R3, 1, P0 ;  /* 0x3f80000003027808 */ /* 0x000fcc0000000000 */
[----:B------:R-:W1:Y:S01]  /*03c0*/  MUFU.RCP R14, R25 ;  /* 0x00000019000e7308 */ /* 0x000e620000001000 */
[----:B------:R-:W-:Y:S01]  /*03d0*/  FSEL R3, R3, 1, P1 ;  /* 0x3f80000003037808 */ /* 0x000fe20000800000 */
[----:B------:R-:W-:Y:S01]  /*03e0*/  @!P2 FMUL R2, R2, 16777216 ;  /* 0x4b8000000202a820 */ /* 0x000fe20000400000 */
[----:B--2---:R-:W-:-:S03]  /*03f0*/  FADD R4, R4, -R0 ;  /* 0x8000000004047221 */ /* 0x004fc60000000000 */
[----:B------:R-:W-:Y:S01]  /*0400*/  @!P3 FMUL R3, R3, 16777216 ;  /* 0x4b8000000303b820 */ /* 0x000fe20000400000 */
[----:B0-----:R-:W-:Y:S01]  /*0410*/  FMUL R15, R19, R2 ;  /* 0x00000002130f7220 */ /* 0x001fe20000400000 */
[--C-:B------:R-:W-:Y:S01]  /*0420*/  FADD R20, R5, -R0.reuse ;  /* 0x8000000005147221 */ /* 0x100fe20000000000 */
[--C-:B------:R-:W-:Y:S01]  /*0430*/  FADD R6, R6, -R0.reuse ;  /* 0x8000000006067221 */ /* 0x100fe20000000000 */
[----:B------:R-:W-:Y:S01]  /*0440*/  FADD R0, R7, -R0 ;  /* 0x8000000007007221 */ /* 0x000fe20000000000 */
[C---:B------:R-:W-:Y:S01]  /*0450*/  FMUL R5, R15.reuse, R4 ;  /* 0x000000040f057220 */ /* 0x040fe20000400000 */
[C---:B------:R-:W-:Y:S01]  /*0460*/  FMUL R4, R15.reuse, R20 ;  /* 0x000000140f047220 */ /* 0x040fe20000400000 */
[----:B-1----:R-:W-:Y:S02]  /*0470*/  FMUL R14, R14, R3 ;  /* 0x000000030e0e7220 */ /* 0x002fe40000400000 */
[----:B------:R-:W0:Y:S01]  /*0480*/  LDC.64 R2, c[0x0][0x238] ;  /* 0x00008e00ff027b82 */ /* 0x000e220000000a00 */
[C---:B------:R-:W-:Y:S01]  /*0490*/  FMUL R20, R15.reuse, R6 ;  /* 0x000000060f147220 */ /* 0x040fe20000400000 */
[----:B------:R-:W-:Y:S01]  /*04a0*/  FMUL R6, R15, R0 ;  /* 0x000000000f067220 */ /* 0x000fe20000400000 */
[--C-:B----4-:R-:W-:Y:S01]  /*04b0*/  FADD R7, R8, -R16.reuse ;  /* 0x8000001008077221 */ /* 0x110fe20000000000 */
[--C-:B------:R-:W-:Y:S01]  /*04c0*/  FADD R9, R9, -R16.reuse ;  /* 0x8000001009097221 */ /* 0x100fe20000000000 */
[--C-:B------:R-:W-:Y:S01]  /*04d0*/  FADD R15, R10, -R16.reuse ;  /* 0x800000100a0f7221 */ /* 0x100fe20000000000 */
[C-C-:B-----5:R-:W-:Y:S01]  /*04e0*/  FFMA R0, R24.reuse, R5, R23.reuse ;  /* 0x0000000518007223 */ /* 0x160fe20000000017 */
[----:B------:R-:W-:Y:S01]  /*04f0*/  FADD R11, R11, -R16 ;  /* 0x800000100b0b7221 */ /* 0x000fe20000000000 */
[C-C-:B------:R-:W-:Y:S01]  /*0500*/  FFMA R4, R24.reuse, R4, R23.reuse ;  /* 0x0000000418047223 */ /* 0x140fe20000000017 */
[C-C-:B------:R-:W-:Y:S01]  /*0510*/  FFMA R5, R24.reuse, R20, R23.reuse ;  /* 0x0000001418057223 */ /* 0x140fe20000000017 */
[----:B------:R-:W-:Y:S01]  /*0520*/  FFMA R23, R24, R6, R23 ;  /* 0x0000000618177223 */ /* 0x000fe20000000017 */
[C---:B------:R-:W-:Y:S01]  /*0530*/  FMUL R7, R14.reuse, R7 ;  /* 0x000000070e077220 */ /* 0x040fe20000400000 */
[C---:B------:R-:W-:Y:S01]  /*0540*/  FMUL R8, R14.reuse, R9 ;  /* 0x000000090e087220 */ /* 0x040fe20000400000 */
[C---:B------:R-:W-:Y:S01]  /*0550*/  FMUL R6, R14.reuse, R15 ;  /* 0x0000000f0e067220 */ /* 0x040fe20000400000 */
[----:B------:R-:W-:Y:S01]  /*0560*/  FMUL R14, R14, R11 ;  /* 0x0000000b0e0e7220 */ /* 0x000fe20000400000 */
[C-C-:B------:R-:W-:Y:S01]  /*0570*/  FFMA R9, R12.reuse, R7, R13.reuse ;  /* 0x000000070c097223 */ /* 0x140fe2000000000d */
[C-C-:B------:R-:W-:Y:S01]  /*0580*/  FFMA R8, R12.reuse, R8, R13.reuse ;  /* 0x000000080c087223 */ /* 0x140fe2000000000d */
[C-C-:B------:R-:W-:Y:S01]  /*0590*/  FFMA R10, R12.reuse, R6, R13.reuse ;  /* 0x000000060c0a7223 */ /* 0x140fe2000000000d */
[----:B------:R-:W-:Y:S01]  /*05a0*/  FFMA R14, R12, R14, R13 ;  /* 0x0000000e0c0e7223 */ /* 0x000fe2000000000d */
[----:B------:R-:W-:-:S02]  /*05b0*/  FSETP.GEU.AND P6, PT, R23, RZ, PT ;  /* 0x000000ff1700720b */ /* 0x000fc40003fce000 */
[----:B------:R-:W-:Y:S02]  /*05c0*/  FSETP.GEU.AND P0, PT, R5, RZ, PT ;  /* 0x000000ff0500720b */ /* 0x000fe40003f0e000 */
[----:B------:R-:W-:Y:S02]  /*05d0*/  FSETP.GEU.AND P1, PT, R4, RZ, PT ;  /* 0x000000ff0400720b */ /* 0x000fe40003f2e000 */
[----:B------:R-:W-:Y:S02]  /*05e0*/  FSETP.GEU.AND P3, PT, R14, RZ, PT ;  /* 0x000000ff0e00720b */ /* 0x000fe40003f6e000 */
[----:B------:R-:W-:Y:S02]  /*05f0*/  SEL R7, R23, RZ, P6 ;  /* 0x000000ff17077207 */ /* 0x000fe40003000000 */
[----:B------:R-:W-:Y:S02]  /*0600*/  FSETP.GEU.AND P2, PT, R0, RZ, PT ;  /* 0x000000ff0000720b */ /* 0x000fe40003f4e000 */
[----:B------:R-:W-:-:S02]  /*0610*/  FSETP.GEU.AND P4, PT, R10, RZ, PT ;  /* 0x000000ff0a00720b */ /* 0x000fc40003f8e000 */
[----:B------:R-:W-:Y:S02]  /*0620*/  FSETP.GEU.AND P5, PT, R9, RZ, PT ;  /* 0x000000ff0900720b */ /* 0x000fe40003fae000 */
[----:B------:R-:W-:Y:S02]  /*0630*/  FSETP.GEU.AND P6, PT, R8, RZ, PT ;  /* 0x000000ff0800720b */ /* 0x000fe40003fce000 */
[----:B------:R-:W-:Y:S01]  /*0640*/  SEL R6, R5, RZ, P0 ;  /* 0x000000ff05067207 */ /* 0x000fe20000000000 */
[----:B0-----:R-:W-:Y:S01]  /*0650*/  IMAD.WIDE R2, R18, 0x4, R2 ;  /* 0x0000000412027825 */ /* 0x001fe200078e0202 */
[----:B------:R-:W-:Y:S02]  /*0660*/  SEL R5, R4, RZ, P1 ;  /* 0x000000ff04057207 */ /* 0x000fe40000800000 */
[----:B------:R-:W-:Y:S02]  /*0670*/  SEL R15, R14, RZ, P3 ;  /* 0x000000ff0e0f7207 */ /* 0x000fe40001800000 */
[----:B------:R-:W-:-:S02]  /*0680*/  SEL R4, R0, RZ, P2 ;  /* 0x000000ff00047207 */ /* 0x000fc40001000000 */
[----:B------:R-:W-:Y:S02]  /*0690*/  SEL R14, R10, RZ, P4 ;  /* 0x000000ff0a0e7207 */ /* 0x000fe40002000000 */
[----:B------:R-:W-:Y:S02]  /*06a0*/  SEL R12, R9, RZ, P5 ;  /* 0x000000ff090c7207 */ /* 0x000fe40002800000 */
[----:B------:R-:W-:Y:S01]  /*06b0*/  SEL R13, R8, RZ, P6 ;  /* 0x000000ff080d7207 */ /* 0x000fe20003000000 */
[----:B------:R-:W-:Y:S04]  /*06c0*/  STG.E.128 desc[UR4][R2.64], R4 ;  /* 0x0000000402007986 */ /* 0x000fe8000c101d04 */
[----:B------:R-:W-:Y:S01]  /*06d0*/  STG.E.128 desc[UR4][R2.64+0x800], R12 ;  /* 0x0008000c02007986 */ /* 0x000fe2000c101d04 */
[----:B------:R-:W-:Y:S05]  /*06e0*/  EXIT ;  /* 0x000000000000794d */ /* 0x000fea0003800000 */
.L_x_0:
[----:B------:R-:W-:-:S00]  /*06f0*/  BRA `(.L_x_0) ;  /* 0xfffffffc00fc7947 */ /* 0x000fc0000383ffff */
[----:B------:R-:W-:-:S00]  /*0700*/  NOP ;  /* 0x0000000000007918 */ /* 0x000fc00000000000 */
[----:B------:R-:W-:-:S00]  /*0710*/  NOP ;  /* 0x0000000000007918 */ /* 0x000fc00000000000 */
[----:B------:R-:W-:-:S00]  /*0720*/  NOP ;  /* 0x0000000000007918 */ /* 0x000fc00000000000 */
[----:B------:R-:W-:-:S00]  /*0730*/  NOP ;  /* 0x0000000000007918 */ /* 0x000fc00000000000 */
[----:B------:R-:W-:-:S00]  /*0740*/  NOP ;  /* 0x0000000000007918 */ /* 0x000fc00000000000 */
[----:B------:R-:W-:-:S00]  /*0750*/  NOP ;  /* 0x0000000000007918 */ /* 0x000fc00000000000 */
[----:B------:R-:W-:-:S00]  /*0760*/  NOP ;  /* 0x0000000000007918 */ /* 0x000fc00000000000 */
[----:B------:R-:W-:-:S00]  /*0770*/  NOP ;  /* 0x0000000000007918 */ /* 0x000fc00000000000 */
.L_x_1:


//--------------------- .nv.global.init           --------------------------
	.section	.nv.global.init,"aw",@progbits
.nv.global.init:
	.type		_$_str,@object
	.size		_$_str,(_$_str_$_2 - _$_str)
_$_str:
        /*0000*/ 	.byte	0x5f, 0x5f, 0x43, 0x55, 0x44, 0x41, 0x5f, 0x46, 0x54, 0x5a, 0x00
	.type		_$_str_$_2,@object
	.size		_$_str_$_2,(.L_1 - _$_str_$_2)
_$_str_$_2:
        /*000b*/ 	.byte	0x5f, 0x5f, 0x43, 0x55, 0x44, 0x41, 0x5f, 0x50, 0x52, 0x45, 0x43, 0x5f, 0x53, 0x51, 0x52, 0x54
        /*001b*/ 	.byte	0x00
.L_1:


//--------------------- .nv.constant0.triton_poi_fused__native_batch_norm_legit_no_training_relu_18 --------------------------
	.section	.nv.constant0.triton_poi_fused__native_batch_norm_legit_no_training_relu_18,"a",@progbits
	.sectionflags	@""
	.align	4
.nv.constant0.triton_poi_fused__native_batch_norm_legit_no_training_relu_18:
	.zero		580
